//
// Generated by NVIDIA NVVM Compiler
//
// Compiler Build ID: CL-36424714
// Cuda compilation tools, release 13.0, V13.0.88
// Based on NVVM 20.0.0
//

.version 9.0
.target sm_100
.address_size 64

	// .globl	_Z17drawing_rectanglePhiiiiiih

.visible .entry _Z17drawing_rectanglePhiiiiiih(
	.param .u64 .ptr .align 1 _Z17drawing_rectanglePhiiiiiih_param_0,
	.param .u32 _Z17drawing_rectanglePhiiiiiih_param_1,
	.param .u32 _Z17drawing_rectanglePhiiiiiih_param_2,
	.param .u32 _Z17drawing_rectanglePhiiiiiih_param_3,
	.param .u32 _Z17drawing_rectanglePhiiiiiih_param_4,
	.param .u32 _Z17drawing_rectanglePhiiiiiih_param_5,
	.param .u32 _Z17drawing_rectanglePhiiiiiih_param_6,
	.param .u8 _Z17drawing_rectanglePhiiiiiih_param_7
)
{
	.reg .pred 	%p<36>;
	.reg .b16 	%rs<2>;
	.reg .b32 	%r<19>;
	.reg .b64 	%rd<5>;

	ld.param.u64 	%rd1, [_Z17drawing_rectanglePhiiiiiih_param_0];
	ld.param.u32 	%r8, [_Z17drawing_rectanglePhiiiiiih_param_1];
	ld.param.u32 	%r9, [_Z17drawing_rectanglePhiiiiiih_param_2];
	ld.param.u32 	%r4, [_Z17drawing_rectanglePhiiiiiih_param_3];
	ld.param.u32 	%r5, [_Z17drawing_rectanglePhiiiiiih_param_4];
	ld.param.u32 	%r6, [_Z17drawing_rectanglePhiiiiiih_param_5];
	ld.param.u32 	%r7, [_Z17drawing_rectanglePhiiiiiih_param_6];
	ld.param.u8 	%rs1, [_Z17drawing_rectanglePhiiiiiih_param_7];
	mov.u32 	%r11, %tid.x;
	mov.u32 	%r12, %ntid.x;
	mov.u32 	%r13, %ctaid.x;
	mad.lo.s32 	%r1, %r12, %r13, %r11;
	mov.u32 	%r14, %tid.y;
	mov.u32 	%r15, %ntid.y;
	mov.u32 	%r16, %ctaid.y;
	mad.lo.s32 	%r17, %r15, %r16, %r14;
	mul.lo.s32 	%r3, %r8, %r17;
	setp.ge.s32 	%p9, %r1, %r8;
	setp.ge.s32 	%p10, %r17, %r9;
	or.pred  	%p11, %p9, %p10;
	@%p11 bra 	$L__BB0_11;
	setp.ne.s32 	%p13, %r1, %r4;
	mov.pred 	%p32, 0;
	@%p13 bra 	$L__BB0_3;
	setp.le.s32 	%p14, %r17, %r7;
	setp.ge.s32 	%p15, %r17, %r6;
	and.pred  	%p32, %p15, %p14;
$L__BB0_3:
	setp.ne.s32 	%p17, %r1, %r5;
	mov.pred 	%p33, 0;
	@%p17 bra 	$L__BB0_5;
	setp.le.s32 	%p18, %r17, %r7;
	setp.ge.s32 	%p19, %r17, %r6;
	and.pred  	%p33, %p19, %p18;
$L__BB0_5:
	setp.ne.s32 	%p21, %r17, %r6;
	mov.pred 	%p34, 0;
	@%p21 bra 	$L__BB0_7;
	setp.le.s32 	%p22, %r1, %r5;
	setp.ge.s32 	%p23, %r1, %r4;
	and.pred  	%p34, %p23, %p22;
$L__BB0_7:
	setp.ne.s32 	%p25, %r17, %r7;
	mov.pred 	%p35, 0;
	@%p25 bra 	$L__BB0_9;
	setp.le.s32 	%p26, %r1, %r5;
	setp.ge.s32 	%p27, %r1, %r4;
	and.pred  	%p35, %p27, %p26;
$L__BB0_9:
	or.pred  	%p28, %p32, %p33;
	or.pred  	%p29, %p28, %p34;
	or.pred  	%p30, %p29, %p35;
	not.pred 	%p31, %p30;
	@%p31 bra 	$L__BB0_11;
	add.s32 	%r18, %r3, %r1;
	cvt.s64.s32 	%rd2, %r18;
	cvta.to.global.u64 	%rd3, %rd1;
	add.s64 	%rd4, %rd3, %rd2;
	st.global.u8 	[%rd4], %rs1;
$L__BB0_11:
	ret;

}


// ===== COMPILED SASS (sm_100) =====

	.target	sm_100

	.elftype	@"ET_EXEC"


//--------------------- .note.nv.tkinfo           --------------------------
	.section	.note.nv.tkinfo,"",@"SHT_NOTE"
	.sectionflags	@"SHF_NOTE_NV_TKINFO"
	.tkinfo
        /*0018*/ 	.word	0x00000002
        /*0030*/ 	.string	""
        /*0030*/ 	.string	"ptxas"
        /*0030*/ 	.string	"Cuda compilation tools, release 13.0, V13.0.88"
        /*0030*/ 	.string	"Build cuda_13.0.r13.0/compiler.36424714_0"
        /*0030*/ 	.string	"-arch sm_100 -m 64 "



//--------------------- .note.nv.cuinfo           --------------------------
	.section	.note.nv.cuinfo,"",@"SHT_NOTE"
	.sectionflags	@"SHF_NOTE_NV_CUINFO"
        /*0018*/ 	.short	0x0002
        /*001a*/ 	.short	0x0064
        /*001c*/ 	.short	0x0082
	.zero		2


//--------------------- .nv.info                  --------------------------
	.section	.nv.info,"",@"SHT_CUDA_INFO"
	.align	4


	//----- nvinfo : EIATTR_REGCOUNT
	.align		4
        /*0000*/ 	.byte	0x04, 0x2f
        /*0002*/ 	.short	(.L_1 - .L_0)
	.align		4
.L_0:
        /*0004*/ 	.word	index@(_Z17drawing_rectanglePhiiiiiih)
        /*0008*/ 	.word	0x0000000a


	//----- nvinfo : EIATTR_FRAME_SIZE
	.align		4
.L_1:
        /*000c*/ 	.byte	0x04, 0x11
        /*000e*/ 	.short	(.L_3 - .L_2)
	.align		4
.L_2:
        /*0010*/ 	.word	index@(_Z17drawing_rectanglePhiiiiiih)
        /*0014*/ 	.word	0x00000000


	//----- nvinfo : EIATTR_MIN_STACK_SIZE
	.align		4
.L_3:
        /*0018*/ 	.byte	0x04, 0x12
        /*001a*/ 	.short	(.L_5 - .L_4)
	.align		4
.L_4:
        /*001c*/ 	.word	index@(_Z17drawing_rectanglePhiiiiiih)
        /*0020*/ 	.word	0x00000000
.L_5:


//--------------------- .nv.compat                --------------------------
	.section	.nv.compat,"",@"SHT_CUDA_COMPAT_INFO"
	.align	4
        /*0000*/ 	.byte	0x02, 0x09, 0x00, 0x00, 0x02, 0x02, 0x01, 0x00, 0x02, 0x05, 0x05, 0x00, 0x03, 0x07, 0x01, 0x01
        /*0010*/ 	.byte	0x02, 0x03, 0x00, 0x00, 0x02, 0x06, 0x01, 0x00, 0x04, 0x0b, 0x08, 0x00, 0x09, 0x00, 0x00, 0x00
        /*0020*/ 	.byte	0x00, 0x00, 0x00, 0x00


//--------------------- .nv.info._Z17drawing_rectanglePhiiiiiih --------------------------
	.section	.nv.info._Z17drawing_rectanglePhiiiiiih,"",@"SHT_CUDA_INFO"
	.sectionflags	@""
	.align	4


	//----- nvinfo : EIATTR_CUDA_API_VERSION
	.align		4
        /*0000*/ 	.byte	0x04, 0x37
        /*0002*/ 	.short	(.L_7 - .L_6)
.L_6:
        /*0004*/ 	.word	0x00000082


	//----- nvinfo : EIATTR_KPARAM_INFO
	.align		4
.L_7:
        /*0008*/ 	.byte	0x04, 0x17
        /*000a*/ 	.short	(.L_9 - .L_8)
.L_8:
        /*000c*/ 	.word	0x00000000
        /*0010*/ 	.short	0x0007
        /*0012*/ 	.short	0x0020
        /*0014*/ 	.byte	0x00, 0xf0, 0x05, 0x00


	//----- nvinfo : EIATTR_KPARAM_INFO
	.align		4
.L_9:
        /*0018*/ 	.byte	0x04, 0x17
        /*001a*/ 	.short	(.L_11 - .L_10)
.L_10:
        /*001c*/ 	.word	0x00000000
        /*0020*/ 	.short	0x0006
        /*0022*/ 	.short	0x001c
        /*0024*/ 	.byte	0x00, 0xf0, 0x11, 0x00


	//----- nvinfo : EIATTR_KPARAM_INFO
	.align		4
.L_11:
        /*0028*/ 	.byte	0x04, 0x17
        /*002a*/ 	.short	(.L_13 - .L_12)
.L_12:
        /*002c*/ 	.word	0x00000000
        /*0030*/ 	.short	0x0005
        /*0032*/ 	.short	0x0018
        /*0034*/ 	.byte	0x00, 0xf0, 0x11, 0x00


	//----- nvinfo : EIATTR_KPARAM_INFO
	.align		4
.L_13:
        /*0038*/ 	.byte	0x04, 0x17
        /*003a*/ 	.short	(.L_15 - .L_14)
.L_14:
        /*003c*/ 	.word	0x00000000
        /*0040*/ 	.short	0x0004
        /*0042*/ 	.short	0x0014
        /*0044*/ 	.byte	0x00, 0xf0, 0x11, 0x00


	//----- nvinfo : EIATTR_KPARAM_INFO
	.align		4
.L_15:
        /*0048*/ 	.byte	0x04, 0x17
        /*004a*/ 	.short	(.L_17 - .L_16)
.L_16:
        /*004c*/ 	.word	0x00000000
        /*0050*/ 	.short	0x0003
        /*0052*/ 	.short	0x0010
        /*0054*/ 	.byte	0x00, 0xf0, 0x11, 0x00


	//----- nvinfo : EIATTR_KPARAM_INFO
	.align		4
.L_17:
        /*0058*/ 	.byte	0x04, 0x17
        /*005a*/ 	.short	(.L_19 - .L_18)
.L_18:
        /*005c*/ 	.word	0x00000000
        /*0060*/ 	.short	0x0002
        /*0062*/ 	.short	0x000c
        /*0064*/ 	.byte	0x00, 0xf0, 0x11, 0x00


	//----- nvinfo : EIATTR_KPARAM_INFO
	.align		4
.L_19:
        /*0068*/ 	.byte	0x04, 0x17
        /*006a*/ 	.short	(.L_21 - .L_20)
.L_20:
        /*006c*/ 	.word	0x00000000
        /*0070*/ 	.short	0x0001
        /*0072*/ 	.short	0x0008
        /*0074*/ 	.byte	0x00, 0xf0, 0x11, 0x00


	//----- nvinfo : EIATTR_KPARAM_INFO
	.align		4
.L_21:
        /*0078*/ 	.byte	0x04, 0x17
        /*007a*/ 	.short	(.L_23 - .L_22)
.L_22:
        /*007c*/ 	.word	0x00000000
        /*0080*/ 	.short	0x0000
        /*0082*/ 	.short	0x0000
        /*0084*/ 	.byte	0x00, 0xf5, 0x21, 0x00


	//----- nvinfo : EIATTR_SPARSE_MMA_MASK
	.align		4
.L_23:
        /*0088*/ 	.byte	0x03, 0x50
        /*008a*/ 	.short	0x0000


	//----- nvinfo : EIATTR_MAXREG_COUNT
	.align		4
        /*008c*/ 	.byte	0x03, 0x1b
        /*008e*/ 	.short	0x00ff


	//----- nvinfo : EIATTR_MERCURY_ISA_VERSION
	.align		4
        /*0090*/ 	.byte	0x03, 0x5f
        /*0092*/ 	.short	0x0101


	//----- nvinfo : EIATTR_VRC_CTA_INIT_COUNT
	.align		4
        /*0094*/ 	.byte	0x02, 0x4a
	.zero		1
	.zero		1


	//----- nvinfo : EIATTR_EXIT_INSTR_OFFSETS
	.align		4
        /*0098*/ 	.byte	0x04, 0x1c
        /*009a*/ 	.short	(.L_25 - .L_24)


	//   ....[0]....
.L_24:
        /*009c*/ 	.word	0x000000c0


	//   ....[1]....
        /*00a0*/ 	.word	0x00000250


	//   ....[2]....
        /*00a4*/ 	.word	0x000002d0


	//----- nvinfo : EIATTR_CBANK_PARAM_SIZE
	.align		4
.L_25:
        /*00a8*/ 	.byte	0x03, 0x19
        /*00aa*/ 	.short	0x0021


	//----- nvinfo : EIATTR_PARAM_CBANK
	.align		4
        /*00ac*/ 	.byte	0x04, 0x0a
        /*00ae*/ 	.short	(.L_27 - .L_26)
	.align		4
.L_26:
        /*00b0*/ 	.word	index@(.nv.constant0._Z17drawing_rectanglePhiiiiiih)
        /*00b4*/ 	.short	0x0380
        /*00b6*/ 	.short	0x0021


	//----- nvinfo : EIATTR_SW_WAR
	.align		4
.L_27:
        /*00b8*/ 	.byte	0x04, 0x36
        /*00ba*/ 	.short	(.L_29 - .L_28)
.L_28:
        /*00bc*/ 	.word	0x00000008
.L_29:


//--------------------- .nv.callgraph             --------------------------
	.section	.nv.callgraph,"",@"SHT_CUDA_CALLGRAPH"
	.align	4
	.sectionentsize	8
	.align		4
        /*0000*/ 	.word	0x00000000
	.align		4
        /*0004*/ 	.word	0xffffffff
	.align		4
        /*0008*/ 	.word	0x00000000
	.align		4
        /*000c*/ 	.word	0xfffffffe
	.align		4
        /*0010*/ 	.word	0x00000000
	.align		4
        /*0014*/ 	.word	0xfffffffd
	.align		4
        /*0018*/ 	.word	0x00000000
	.align		4
        /*001c*/ 	.word	0xfffffffc


//--------------------- .text._Z17drawing_rectanglePhiiiiiih --------------------------
	.section	.text._Z17drawing_rectanglePhiiiiiih,"ax",@progbits
	.align	128
        .global         _Z17drawing_rectanglePhiiiiiih
        .type           _Z17drawing_rectanglePhiiiiiih,@function
        .size           _Z17drawing_rectanglePhiiiiiih,(.L_x_1 - _Z17drawing_rectanglePhiiiiiih)
        .other          _Z17drawing_rectanglePhiiiiiih,@"STO_CUDA_ENTRY STV_DEFAULT"
_Z17drawing_rectanglePhiiiiiih:
.text._Z17drawing_rectanglePhiiiiiih:
[----:B------:R-:W-:Y:S01]  /*0000*/  LDC R1, c[0x0][0x37c] ;  /* 0x0000df00ff017b82 */ /* 0x000fe20000000800 */
[----:B------:R-:W0:Y:S01]  /*0010*/  S2R R3, SR_TID.Y ;  /* 0x0000000000037919 */ /* 0x000e220000002200 */
[----:B------:R-:W1:Y:S01]  /*0020*/  LDCU UR4, c[0x0][0x360] ;  /* 0x00006c00ff0477ac */ /* 0x000e620008000800 */
[----:B------:R-:W0:Y:S01]  /*0030*/  S2R R2, SR_CTAID.Y ;  /* 0x0000000000027919 */ /* 0x000e220000002600 */
[----:B------:R-:W0:Y:S01]  /*0040*/  LDCU UR5, c[0x0][0x364] ;  /* 0x00006c80ff0577ac */ /* 0x000e220008000800 */
[----:B------:R-:W1:Y:S01]  /*0050*/  S2R R0, SR_TID.X ;  /* 0x0000000000007919 */ /* 0x000e620000002100 */
[----:B------:R-:W2:Y:S01]  /*0060*/  LDCU.64 UR6, c[0x0][0x388] ;  /* 0x00007100ff0677ac */ /* 0x000ea20008000a00 */
[----:B------:R-:W1:Y:S01]  /*0070*/  S2R R5, SR_CTAID.X ;  /* 0x0000000000057919 */ /* 0x000e620000002500 */
[----:B0-----:R-:W-:-:S05]  /*0080*/  IMAD R3, R2, UR5, R3 ;  /* 0x0000000502037c24 */ /* 0x001fca000f8e0203 */
[----:B--2---:R-:W-:Y:S01]  /*0090*/  ISETP.GE.AND P0, PT, R3, UR7, PT ;  /* 0x0000000703007c0c */ /* 0x004fe2000bf06270 */
[----:B-1----:R-:W-:-:S05]  /*00a0*/  IMAD R0, R5, UR4, R0 ;  /* 0x0000000405007c24 */ /* 0x002fca000f8e0200 */
[----:B------:R-:W-:-:S13]  /*00b0*/  ISETP.GE.OR P0, PT, R0, UR6, P0 ;  /* 0x0000000600007c0c */ /* 0x000fda0008706670 */
[----:B------:R-:W-:Y:S05]  /*00c0*/  @P0 EXIT ;  /* 0x000000000000094d */ /* 0x000fea0003800000 */
[----:B------:R-:W0:Y:S01]  /*00d0*/  LDCU UR4, c[0x0][0x390] ;  /* 0x00007200ff0477ac */ /* 0x000e220008000800 */
[----:B------:R-:W-:Y:S01]  /*00e0*/  PLOP3.LUT P1, PT, PT, PT, PT, 0x8, 0x80 ;  /* 0x000000000080781c */ /* 0x000fe20003f2e170 */
[----:B------:R-:W1:Y:S01]  /*00f0*/  LDCU UR5, c[0x0][0x394] ;  /* 0x00007280ff0577ac */ /* 0x000e620008000800 */
[----:B------:R-:W2:Y:S01]  /*0100*/  LDCU UR7, c[0x0][0x398] ;  /* 0x00007300ff0777ac */ /* 0x000ea20008000800 */
[----:B------:R-:W3:Y:S01]  /*0110*/  LDCU UR8, c[0x0][0x39c] ;  /* 0x00007380ff0877ac */ /* 0x000ee20008000800 */
[C---:B0-----:R-:W-:Y:S02]  /*0120*/  ISETP.NE.AND P0, PT, R0.reuse, UR4, PT ;  /* 0x0000000400007c0c */ /* 0x041fe4000bf05270 */
[----:B-1----:R-:W-:Y:S02]  /*0130*/  ISETP.NE.AND P2, PT, R0, UR5, PT ;  /* 0x0000000500007c0c */ /* 0x002fe4000bf45270 */
[C---:B--2---:R-:W-:Y:S02]  /*0140*/  ISETP.NE.AND P3, PT, R3.reuse, UR7, PT ;  /* 0x0000000703007c0c */ /* 0x044fe4000bf65270 */
[----:B---3--:R-:W-:-:S07]  /*0150*/  ISETP.NE.AND P4, PT, R3, UR8, PT ;  /* 0x0000000803007c0c */ /* 0x008fce000bf85270 */
[----:B------:R-:W0:Y:S08]  /*0160*/  @!P0 LDC.64 R4, c[0x0][0x398] ;  /* 0x0000e600ff048b82 */ /* 0x000e300000000a00 */
[----:B------:R-:W1:Y:S01]  /*0170*/  @!P2 LDC.64 R6, c[0x0][0x398] ;  /* 0x0000e600ff06ab82 */ /* 0x000e620000000a00 */
[----:B0-----:R-:W-:-:S04]  /*0180*/  @!P0 ISETP.GT.AND P6, PT, R3, R5, PT ;  /* 0x000000050300820c */ /* 0x001fc80003fc4270 */
[C---:B------:R-:W-:Y:S02]  /*0190*/  @!P0 ISETP.GE.AND P1, PT, R3.reuse, R4, !P6 ;  /* 0x000000040300820c */ /* 0x040fe40007726270 */
[----:B------:R-:W-:Y:S02]  /*01a0*/  @!P3 ISETP.GT.AND P6, PT, R0, UR5, PT ;  /* 0x000000050000bc0c */ /* 0x000fe4000bfc4270 */
[C---:B-1----:R-:W-:Y:S02]  /*01b0*/  @!P2 ISETP.GT.AND P5, PT, R3.reuse, R7, PT ;  /* 0x000000070300a20c */ /* 0x042fe40003fa4270 */
[----:B------:R-:W-:Y:S02]  /*01c0*/  PLOP3.LUT P0, PT, PT, PT, PT, 0x8, 0x80 ;  /* 0x000000000080781c */ /* 0x000fe40003f0e170 */
[----:B------:R-:W-:Y:S02]  /*01d0*/  @!P2 ISETP.GE.AND P0, PT, R3, R6, !P5 ;  /* 0x000000060300a20c */ /* 0x000fe40006f06270 */
[----:B------:R-:W-:-:S02]  /*01e0*/  PLOP3.LUT P2, PT, PT, PT, PT, 0x8, 0x80 ;  /* 0x000000000080781c */ /* 0x000fc40003f4e170 */
[C---:B------:R-:W-:Y:S02]  /*01f0*/  @!P4 ISETP.GT.AND P5, PT, R0.reuse, UR5, PT ;  /* 0x000000050000cc0c */ /* 0x040fe4000bfa4270 */
[C---:B------:R-:W-:Y:S02]  /*0200*/  @!P3 ISETP.GE.AND P2, PT, R0.reuse, UR4, !P6 ;  /* 0x000000040000bc0c */ /* 0x040fe4000f746270 */
[----:B------:R-:W-:Y:S02]  /*0210*/  PLOP3.LUT P3, PT, PT, PT, PT, 0x8, 0x80 ;  /* 0x000000000080781c */ /* 0x000fe40003f6e170 */
[----:B------:R-:W-:Y:S02]  /*0220*/  @!P4 ISETP.GE.AND P3, PT, R0, UR4, !P5 ;  /* 0x000000040000cc0c */ /* 0x000fe4000ef66270 */
[----:B------:R-:W-:-:S04]  /*0230*/  PLOP3.LUT P0, PT, P2, P1, P0, 0xfe, 0x0 ;  /* 0x000000000000781c */ /* 0x000fc80001703f06 */
[----:B------:R-:W-:-:S13]  /*0240*/  PLOP3.LUT P0, PT, P0, P3, PT, 0xf8, 0x8f ;  /* 0x00000000008f781c */ /* 0x000fda0000707f70 */
[----:B------:R-:W-:Y:S05]  /*0250*/  @!P0 EXIT ;  /* 0x000000000000894d */ /* 0x000fea0003800000 */
[----:B------:R-:W0:Y:S01]  /*0260*/  LDCU.64 UR8, c[0x0][0x380] ;  /* 0x00007000ff0877ac */ /* 0x000e220008000a00 */
[----:B------:R-:W1:Y:S01]  /*0270*/  LDC.U8 R5, c[0x0][0x3a0] ;  /* 0x0000e800ff057b82 */ /* 0x000e620000000000 */
[----:B------:R-:W-:Y:S01]  /*0280*/  IMAD R0, R3, UR6, R0 ;  /* 0x0000000603007c24 */ /* 0x000fe2000f8e0200 */
[----:B------:R-:W1:Y:S04]  /*0290*/  LDCU.64 UR4, c[0x0][0x358] ;  /* 0x00006b00ff0477ac */ /* 0x000e680008000a00 */
[----:B0-----:R-:W-:-:S04]  /*02a0*/  IADD3 R2, P0, PT, R0, UR8, RZ ;  /* 0x0000000800027c10 */ /* 0x001fc8000ff1e0ff */
[----:B------:R-:W-:-:S05]  /*02b0*/  LEA.HI.X.SX32 R3, R0, UR9, 0x1, P0 ;  /* 0x0000000900037c11 */ /* 0x000fca00080f0eff */
[----:B-1----:R-:W-:Y:S01]  /*02c0*/  STG.E.U8 desc[UR4][R2.64], R5 ;  /* 0x0000000502007986 */ /* 0x002fe2000c101104 */
[----:B------:R-:W-:Y:S05]  /*02d0*/  EXIT ;  /* 0x000000000000794d */ /* 0x000fea0003800000 */
.L_x_0:
[----:B------:R-:W-:-:S00]  /*02e0*/  BRA `(.L_x_0) ;  /* 0xfffffffc00fc7947 */ /* 0x000fc0000383ffff */
[----:B------:R-:W-:-:S00]  /*02f0*/  NOP ;  /* 0x0000000000007918 */ /* 0x000fc00000000000 */
        /* <DEDUP_REMOVED lines=8> */
.L_x_1:


//--------------------- .nv.shared.reserved.0     --------------------------
	.section	.nv.shared.reserved.0,"aw",@nobits
	.weak		__nv_reservedSMEM_offset_0_alias
	.size		__nv_reservedSMEM_offset_0_alias, 0, 64
	.other		__nv_reservedSMEM_offset_0_alias,@"STO_CUDA_RESERVED_SHARED STV_DEFAULT"
__nv_reservedSMEM_offset_0_alias:
	.zero		0
	.zero		64


//--------------------- .nv.constant0._Z17drawing_rectanglePhiiiiiih --------------------------
	.section	.nv.constant0._Z17drawing_rectanglePhiiiiiih,"a",@progbits
	.sectionflags	@""
	.align	4
.nv.constant0._Z17drawing_rectanglePhiiiiiih:
	.zero		929


//--------------------- SYMBOLS --------------------------

	.type		.nv.reservedSmem.offset0,@object
	.size		.nv.reservedSmem.offset0,0x4
